//
// Generated by NVIDIA NVVM Compiler
//
// Compiler Build ID: CL-36424714
// Cuda compilation tools, release 13.0, V13.0.88
// Based on NVVM 20.0.0
//

.version 9.0
.target sm_100
.address_size 64

	// .globl	_Z8arrayaddPiS_

.visible .entry _Z8arrayaddPiS_(
	.param .u64 .ptr .align 1 _Z8arrayaddPiS__param_0,
	.param .u64 .ptr .align 1 _Z8arrayaddPiS__param_1
)
{
	.reg .pred 	%p<2>;
	.reg .b32 	%r<4>;
	.reg .b64 	%rd<8>;

	ld.param.u64 	%rd1, [_Z8arrayaddPiS__param_0];
	ld.param.u64 	%rd2, [_Z8arrayaddPiS__param_1];
	mov.u32 	%r1, %tid.x;
	setp.gt.u32 	%p1, %r1, 99;
	@%p1 bra 	$L__BB0_2;
	cvta.to.global.u64 	%rd3, %rd1;
	cvta.to.global.u64 	%rd4, %rd2;
	mul.wide.u32 	%rd5, %r1, 4;
	add.s64 	%rd6, %rd3, %rd5;
	ld.global.u32 	%r2, [%rd6];
	mul.lo.s32 	%r3, %r2, %r2;
	add.s64 	%rd7, %rd4, %rd5;
	st.global.u32 	[%rd7], %r3;
$L__BB0_2:
	ret;

}


// ===== COMPILED SASS (sm_100) =====

	.target	sm_100

	.elftype	@"ET_EXEC"


//--------------------- .note.nv.tkinfo           --------------------------
	.section	.note.nv.tkinfo,"",@"SHT_NOTE"
	.sectionflags	@"SHF_NOTE_NV_TKINFO"
	.tkinfo
        /*0018*/ 	.word	0x00000002
        /*0030*/ 	.string	""
        /*0030*/ 	.string	"ptxas"
        /*0030*/ 	.string	"Cuda compilation tools, release 13.0, V13.0.88"
        /*0030*/ 	.string	"Build cuda_13.0.r13.0/compiler.36424714_0"
        /*0030*/ 	.string	"-arch sm_100 -m 64 "



//--------------------- .note.nv.cuinfo           --------------------------
	.section	.note.nv.cuinfo,"",@"SHT_NOTE"
	.sectionflags	@"SHF_NOTE_NV_CUINFO"
        /*0018*/ 	.short	0x0002
        /*001a*/ 	.short	0x0064
        /*001c*/ 	.short	0x0082
	.zero		2


//--------------------- .nv.info                  --------------------------
	.section	.nv.info,"",@"SHT_CUDA_INFO"
	.align	4


	//----- nvinfo : EIATTR_REGCOUNT
	.align		4
        /*0000*/ 	.byte	0x04, 0x2f
        /*0002*/ 	.short	(.L_1 - .L_0)
	.align		4
.L_0:
        /*0004*/ 	.word	index@(_Z8arrayaddPiS_)
        /*0008*/ 	.word	0x0000000a


	//----- nvinfo : EIATTR_FRAME_SIZE
	.align		4
.L_1:
        /*000c*/ 	.byte	0x04, 0x11
        /*000e*/ 	.short	(.L_3 - .L_2)
	.align		4
.L_2:
        /*0010*/ 	.word	index@(_Z8arrayaddPiS_)
        /*0014*/ 	.word	0x00000000


	//----- nvinfo : EIATTR_MIN_STACK_SIZE
	.align		4
.L_3:
        /*0018*/ 	.byte	0x04, 0x12
        /*001a*/ 	.short	(.L_5 - .L_4)
	.align		4
.L_4:
        /*001c*/ 	.word	index@(_Z8arrayaddPiS_)
        /*0020*/ 	.word	0x00000000
.L_5:


//--------------------- .nv.compat                --------------------------
	.section	.nv.compat,"",@"SHT_CUDA_COMPAT_INFO"
	.align	4
        /*0000*/ 	.byte	0x02, 0x09, 0x00, 0x00, 0x02, 0x02, 0x01, 0x00, 0x02, 0x05, 0x05, 0x00, 0x03, 0x07, 0x01, 0x01
        /*0010*/ 	.byte	0x02, 0x03, 0x00, 0x00, 0x02, 0x06, 0x01, 0x00, 0x04, 0x0b, 0x08, 0x00, 0x09, 0x00, 0x00, 0x00
        /*0020*/ 	.byte	0x00, 0x00, 0x00, 0x00


//--------------------- .nv.info._Z8arrayaddPiS_  --------------------------
	.section	.nv.info._Z8arrayaddPiS_,"",@"SHT_CUDA_INFO"
	.sectionflags	@""
	.align	4


	//----- nvinfo : EIATTR_CUDA_API_VERSION
	.align		4
        /*0000*/ 	.byte	0x04, 0x37
        /*0002*/ 	.short	(.L_7 - .L_6)
.L_6:
        /*0004*/ 	.word	0x00000082


	//----- nvinfo : EIATTR_KPARAM_INFO
	.align		4
.L_7:
        /*0008*/ 	.byte	0x04, 0x17
        /*000a*/ 	.short	(.L_9 - .L_8)
.L_8:
        /*000c*/ 	.word	0x00000000
        /*0010*/ 	.short	0x0001
        /*0012*/ 	.short	0x0008
        /*0014*/ 	.byte	0x00, 0xf5, 0x21, 0x00


	//----- nvinfo : EIATTR_KPARAM_INFO
	.align		4
.L_9:
        /*0018*/ 	.byte	0x04, 0x17
        /*001a*/ 	.short	(.L_11 - .L_10)
.L_10:
        /*001c*/ 	.word	0x00000000
        /*0020*/ 	.short	0x0000
        /*0022*/ 	.short	0x0000
        /*0024*/ 	.byte	0x00, 0xf5, 0x21, 0x00


	//----- nvinfo : EIATTR_SPARSE_MMA_MASK
	.align		4
.L_11:
        /*0028*/ 	.byte	0x03, 0x50
        /*002a*/ 	.short	0x0000


	//----- nvinfo : EIATTR_MAXREG_COUNT
	.align		4
        /*002c*/ 	.byte	0x03, 0x1b
        /*002e*/ 	.short	0x00ff


	//----- nvinfo : EIATTR_MERCURY_ISA_VERSION
	.align		4
        /*0030*/ 	.byte	0x03, 0x5f
        /*0032*/ 	.short	0x0101


	//----- nvinfo : EIATTR_VRC_CTA_INIT_COUNT
	.align		4
        /*0034*/ 	.byte	0x02, 0x4a
	.zero		1
	.zero		1


	//----- nvinfo : EIATTR_EXIT_INSTR_OFFSETS
	.align		4
        /*0038*/ 	.byte	0x04, 0x1c
        /*003a*/ 	.short	(.L_13 - .L_12)


	//   ....[0]....
.L_12:
        /*003c*/ 	.word	0x00000030


	//   ....[1]....
        /*0040*/ 	.word	0x000000c0


	//----- nvinfo : EIATTR_CBANK_PARAM_SIZE
	.align		4
.L_13:
        /*0044*/ 	.byte	0x03, 0x19
        /*0046*/ 	.short	0x0010


	//----- nvinfo : EIATTR_PARAM_CBANK
	.align		4
        /*0048*/ 	.byte	0x04, 0x0a
        /*004a*/ 	.short	(.L_15 - .L_14)
	.align		4
.L_14:
        /*004c*/ 	.word	index@(.nv.constant0._Z8arrayaddPiS_)
        /*0050*/ 	.short	0x0380
        /*0052*/ 	.short	0x0010


	//----- nvinfo : EIATTR_SW_WAR
	.align		4
.L_15:
        /*0054*/ 	.byte	0x04, 0x36
        /*0056*/ 	.short	(.L_17 - .L_16)
.L_16:
        /*0058*/ 	.word	0x00000008
.L_17:


//--------------------- .nv.callgraph             --------------------------
	.section	.nv.callgraph,"",@"SHT_CUDA_CALLGRAPH"
	.align	4
	.sectionentsize	8
	.align		4
        /*0000*/ 	.word	0x00000000
	.align		4
        /*0004*/ 	.word	0xffffffff
	.align		4
        /*0008*/ 	.word	0x00000000
	.align		4
        /*000c*/ 	.word	0xfffffffe
	.align		4
        /*0010*/ 	.word	0x00000000
	.align		4
        /*0014*/ 	.word	0xfffffffd
	.align		4
        /*0018*/ 	.word	0x00000000
	.align		4
        /*001c*/ 	.word	0xfffffffc


//--------------------- .text._Z8arrayaddPiS_     --------------------------
	.section	.text._Z8arrayaddPiS_,"ax",@progbits
	.align	128
        .global         _Z8arrayaddPiS_
        .type           _Z8arrayaddPiS_,@function
        .size           _Z8arrayaddPiS_,(.L_x_1 - _Z8arrayaddPiS_)
        .other          _Z8arrayaddPiS_,@"STO_CUDA_ENTRY STV_DEFAULT"
_Z8arrayaddPiS_:
.text._Z8arrayaddPiS_:
[----:B------:R-:W-:Y:S01]  /*0000*/  LDC R1, c[0x0][0x37c] ;  /* 0x0000df00ff017b82 */ /* 0x000fe20000000800 */
[----:B------:R-:W0:Y:S02]  /*0010*/  S2R R7, SR_TID.X ;  /* 0x0000000000077919 */ /* 0x000e240000002100 */
[----:B0-----:R-:W-:-:S13]  /*0020*/  ISETP.GT.U32.AND P0, PT, R7, 0x63, PT ;  /* 0x000000630700780c */ /* 0x001fda0003f04070 */
[----:B------:R-:W-:Y:S05]  /*0030*/  @P0 EXIT ;  /* 0x000000000000094d */ /* 0x000fea0003800000 */
[----:B------:R-:W0:Y:S01]  /*0040*/  LDC.64 R2, c[0x0][0x380] ;  /* 0x0000e000ff027b82 */ /* 0x000e220000000a00 */
[----:B------:R-:W1:Y:S07]  /*0050*/  LDCU.64 UR4, c[0x0][0x358] ;  /* 0x00006b00ff0477ac */ /* 0x000e6e0008000a00 */
[----:B------:R-:W2:Y:S01]  /*0060*/  LDC.64 R4, c[0x0][0x388] ;  /* 0x0000e200ff047b82 */ /* 0x000ea20000000a00 */
[----:B0-----:R-:W-:-:S06]  /*0070*/  IMAD.WIDE.U32 R2, R7, 0x4, R2 ;  /* 0x0000000407027825 */ /* 0x001fcc00078e0002 */
[----:B-1----:R-:W3:Y:S01]  /*0080*/  LDG.E R2, desc[UR4][R2.64] ;  /* 0x0000000402027981 */ /* 0x002ee2000c1e1900 */
[----:B--2---:R-:W-:-:S04]  /*0090*/  IMAD.WIDE.U32 R4, R7, 0x4, R4 ;  /* 0x0000000407047825 */ /* 0x004fc800078e0004 */
[----:B---3--:R-:W-:-:S05]  /*00a0*/  IMAD R7, R2, R2, RZ ;  /* 0x0000000202077224 */ /* 0x008fca00078e02ff */
[----:B------:R-:W-:Y:S01]  /*00b0*/  STG.E desc[UR4][R4.64], R7 ;  /* 0x0000000704007986 */ /* 0x000fe2000c101904 */
[----:B------:R-:W-:Y:S05]  /*00c0*/  EXIT ;  /* 0x000000000000794d */ /* 0x000fea0003800000 */
.L_x_0:
[----:B------:R-:W-:-:S00]  /*00d0*/  BRA `(.L_x_0) ;  /* 0xfffffffc00fc7947 */ /* 0x000fc0000383ffff */
[----:B------:R-:W-:-:S00]  /*00e0*/  NOP ;  /* 0x0000000000007918 */ /* 0x000fc00000000000 */
        /* <DEDUP_REMOVED lines=9> */
.L_x_1:


//--------------------- .nv.shared.reserved.0     --------------------------
	.section	.nv.shared.reserved.0,"aw",@nobits
	.weak		__nv_reservedSMEM_offset_0_alias
	.size		__nv_reservedSMEM_offset_0_alias, 0, 64
	.other		__nv_reservedSMEM_offset_0_alias,@"STO_CUDA_RESERVED_SHARED STV_DEFAULT"
__nv_reservedSMEM_offset_0_alias:
	.zero		0
	.zero		64


//--------------------- .nv.constant0._Z8arrayaddPiS_ --------------------------
	.section	.nv.constant0._Z8arrayaddPiS_,"a",@progbits
	.sectionflags	@""
	.align	4
.nv.constant0._Z8arrayaddPiS_:
	.zero		912


//--------------------- SYMBOLS --------------------------

	.type		.nv.reservedSmem.offset0,@object
	.size		.nv.reservedSmem.offset0,0x4
